//
// Generated by NVIDIA NVVM Compiler
//
// Compiler Build ID: CL-36424714
// Cuda compilation tools, release 13.0, V13.0.88
// Based on NVVM 20.0.0
//

.version 9.0
.target sm_100
.address_size 64

	// .globl	_Z4testPcS_Pii
.global .align 1 .b8 _ZN34_INTERNAL_eb5c7601_4_k_cu_b15acdb14cuda3std3__45__cpo5beginE[1];
.global .align 1 .b8 _ZN34_INTERNAL_eb5c7601_4_k_cu_b15acdb14cuda3std3__45__cpo3endE[1];
.global .align 1 .b8 _ZN34_INTERNAL_eb5c7601_4_k_cu_b15acdb14cuda3std3__45__cpo6cbeginE[1];
.global .align 1 .b8 _ZN34_INTERNAL_eb5c7601_4_k_cu_b15acdb14cuda3std3__45__cpo4cendE[1];
.global .align 1 .b8 _ZN34_INTERNAL_eb5c7601_4_k_cu_b15acdb14cuda3std3__45__cpo6rbeginE[1];
.global .align 1 .b8 _ZN34_INTERNAL_eb5c7601_4_k_cu_b15acdb14cuda3std3__45__cpo4rendE[1];
.global .align 1 .b8 _ZN34_INTERNAL_eb5c7601_4_k_cu_b15acdb14cuda3std3__45__cpo7crbeginE[1];
.global .align 1 .b8 _ZN34_INTERNAL_eb5c7601_4_k_cu_b15acdb14cuda3std3__45__cpo5crendE[1];
.global .align 1 .b8 _ZN34_INTERNAL_eb5c7601_4_k_cu_b15acdb14cuda3std3__436_GLOBAL__N__eb5c7601_4_k_cu_b15acdb16ignoreE[1];
.global .align 1 .b8 _ZN34_INTERNAL_eb5c7601_4_k_cu_b15acdb14cuda3std3__419piecewise_constructE[1];
.global .align 1 .b8 _ZN34_INTERNAL_eb5c7601_4_k_cu_b15acdb14cuda3std3__48in_placeE[1];
.global .align 1 .b8 _ZN34_INTERNAL_eb5c7601_4_k_cu_b15acdb14cuda3std3__420unreachable_sentinelE[1];
.global .align 1 .b8 _ZN34_INTERNAL_eb5c7601_4_k_cu_b15acdb14cuda3std3__47nulloptE[1];
.global .align 1 .b8 _ZN34_INTERNAL_eb5c7601_4_k_cu_b15acdb14cuda3std3__48unexpectE[1];
.global .align 1 .b8 _ZN34_INTERNAL_eb5c7601_4_k_cu_b15acdb14cuda3std6ranges3__45__cpo4swapE[1];
.global .align 1 .b8 _ZN34_INTERNAL_eb5c7601_4_k_cu_b15acdb14cuda3std6ranges3__45__cpo9iter_moveE[1];
.global .align 1 .b8 _ZN34_INTERNAL_eb5c7601_4_k_cu_b15acdb14cuda3std6ranges3__45__cpo5beginE[1];
.global .align 1 .b8 _ZN34_INTERNAL_eb5c7601_4_k_cu_b15acdb14cuda3std6ranges3__45__cpo3endE[1];
.global .align 1 .b8 _ZN34_INTERNAL_eb5c7601_4_k_cu_b15acdb14cuda3std6ranges3__45__cpo6cbeginE[1];
.global .align 1 .b8 _ZN34_INTERNAL_eb5c7601_4_k_cu_b15acdb14cuda3std6ranges3__45__cpo4cendE[1];
.global .align 1 .b8 _ZN34_INTERNAL_eb5c7601_4_k_cu_b15acdb14cuda3std6ranges3__45__cpo7advanceE[1];
.global .align 1 .b8 _ZN34_INTERNAL_eb5c7601_4_k_cu_b15acdb14cuda3std6ranges3__45__cpo9iter_swapE[1];
.global .align 1 .b8 _ZN34_INTERNAL_eb5c7601_4_k_cu_b15acdb14cuda3std6ranges3__45__cpo4nextE[1];
.global .align 1 .b8 _ZN34_INTERNAL_eb5c7601_4_k_cu_b15acdb14cuda3std6ranges3__45__cpo4prevE[1];
.global .align 1 .b8 _ZN34_INTERNAL_eb5c7601_4_k_cu_b15acdb14cuda3std6ranges3__45__cpo4dataE[1];
.global .align 1 .b8 _ZN34_INTERNAL_eb5c7601_4_k_cu_b15acdb14cuda3std6ranges3__45__cpo5cdataE[1];
.global .align 1 .b8 _ZN34_INTERNAL_eb5c7601_4_k_cu_b15acdb14cuda3std6ranges3__45__cpo4sizeE[1];
.global .align 1 .b8 _ZN34_INTERNAL_eb5c7601_4_k_cu_b15acdb14cuda3std6ranges3__45__cpo5ssizeE[1];
.global .align 1 .b8 _ZN34_INTERNAL_eb5c7601_4_k_cu_b15acdb14cuda3std6ranges3__45__cpo8distanceE[1];
.global .align 1 .b8 _ZN34_INTERNAL_eb5c7601_4_k_cu_b15acdb16thrust24THRUST_300001_SM_1000_NS8cuda_cub3parE[1];
.global .align 1 .b8 _ZN34_INTERNAL_eb5c7601_4_k_cu_b15acdb16thrust24THRUST_300001_SM_1000_NS8cuda_cub10par_nosyncE[1];
.global .align 1 .b8 _ZN34_INTERNAL_eb5c7601_4_k_cu_b15acdb16thrust24THRUST_300001_SM_1000_NS6system6detail10sequential3seqE[1];
.global .align 1 .b8 _ZN34_INTERNAL_eb5c7601_4_k_cu_b15acdb16thrust24THRUST_300001_SM_1000_NS12placeholders2_1E[1];
.global .align 1 .b8 _ZN34_INTERNAL_eb5c7601_4_k_cu_b15acdb16thrust24THRUST_300001_SM_1000_NS12placeholders2_2E[1];
.global .align 1 .b8 _ZN34_INTERNAL_eb5c7601_4_k_cu_b15acdb16thrust24THRUST_300001_SM_1000_NS12placeholders2_3E[1];
.global .align 1 .b8 _ZN34_INTERNAL_eb5c7601_4_k_cu_b15acdb16thrust24THRUST_300001_SM_1000_NS12placeholders2_4E[1];
.global .align 1 .b8 _ZN34_INTERNAL_eb5c7601_4_k_cu_b15acdb16thrust24THRUST_300001_SM_1000_NS12placeholders2_5E[1];
.global .align 1 .b8 _ZN34_INTERNAL_eb5c7601_4_k_cu_b15acdb16thrust24THRUST_300001_SM_1000_NS12placeholders2_6E[1];
.global .align 1 .b8 _ZN34_INTERNAL_eb5c7601_4_k_cu_b15acdb16thrust24THRUST_300001_SM_1000_NS12placeholders2_7E[1];
.global .align 1 .b8 _ZN34_INTERNAL_eb5c7601_4_k_cu_b15acdb16thrust24THRUST_300001_SM_1000_NS12placeholders2_8E[1];
.global .align 1 .b8 _ZN34_INTERNAL_eb5c7601_4_k_cu_b15acdb16thrust24THRUST_300001_SM_1000_NS12placeholders2_9E[1];
.global .align 1 .b8 _ZN34_INTERNAL_eb5c7601_4_k_cu_b15acdb16thrust24THRUST_300001_SM_1000_NS12placeholders3_10E[1];
.global .align 1 .b8 _ZN34_INTERNAL_eb5c7601_4_k_cu_b15acdb16thrust24THRUST_300001_SM_1000_NS3seqE[1];

.visible .entry _Z4testPcS_Pii(
	.param .u64 .ptr .align 1 _Z4testPcS_Pii_param_0,
	.param .u64 .ptr .align 1 _Z4testPcS_Pii_param_1,
	.param .u64 .ptr .align 1 _Z4testPcS_Pii_param_2,
	.param .u32 _Z4testPcS_Pii_param_3
)
{
	.reg .pred 	%p<3>;
	.reg .b16 	%rs<5>;
	.reg .b32 	%r<7>;
	.reg .b64 	%rd<13>;

	ld.param.u64 	%rd1, [_Z4testPcS_Pii_param_0];
	ld.param.u64 	%rd2, [_Z4testPcS_Pii_param_1];
	ld.param.u64 	%rd3, [_Z4testPcS_Pii_param_2];
	ld.param.u32 	%r3, [_Z4testPcS_Pii_param_3];
	mov.u32 	%r4, %ctaid.x;
	mov.u32 	%r5, %ntid.x;
	mov.u32 	%r6, %tid.x;
	mad.lo.s32 	%r1, %r4, %r5, %r6;
	setp.ge.s32 	%p1, %r1, %r3;
	@%p1 bra 	$L__BB0_4;
	cvta.to.global.u64 	%rd4, %rd3;
	mul.wide.s32 	%rd5, %r1, 4;
	add.s64 	%rd6, %rd4, %rd5;
	ld.global.u32 	%r2, [%rd6];
	setp.eq.s32 	%p2, %r2, 0;
	mov.b16 	%rs4, 36;
	@%p2 bra 	$L__BB0_3;
	cvt.s64.s32 	%rd7, %r2;
	cvta.to.global.u64 	%rd8, %rd1;
	add.s64 	%rd9, %rd8, %rd7;
	ld.global.u8 	%rs4, [%rd9+-1];
$L__BB0_3:
	cvt.s64.s32 	%rd10, %r1;
	cvta.to.global.u64 	%rd11, %rd2;
	add.s64 	%rd12, %rd11, %rd10;
	st.global.u8 	[%rd12], %rs4;
$L__BB0_4:
	ret;

}
	// .globl	_ZN3cub18CUB_300001_SM_10006detail11EmptyKernelIvEEvv
.visible .entry _ZN3cub18CUB_300001_SM_10006detail11EmptyKernelIvEEvv()
{


	ret;

}
	// .globl	_ZN3cub18CUB_300001_SM_10006detail8for_each13static_kernelINS2_12policy_hub_t12policy_500_tEmN6thrust24THRUST_300001_SM_1000_NS8cuda_cub20__uninitialized_fill7functorINS7_10device_ptrIcEEcEEEEvT0_T1_
.visible .entry _ZN3cub18CUB_300001_SM_10006detail8for_each13static_kernelINS2_12policy_hub_t12policy_500_tEmN6thrust24THRUST_300001_SM_1000_NS8cuda_cub20__uninitialized_fill7functorINS7_10device_ptrIcEEcEEEEvT0_T1_(
	.param .u64 _ZN3cub18CUB_300001_SM_10006detail8for_each13static_kernelINS2_12policy_hub_t12policy_500_tEmN6thrust24THRUST_300001_SM_1000_NS8cuda_cub20__uninitialized_fill7functorINS7_10device_ptrIcEEcEEEEvT0_T1__param_0,
	.param .align 8 .b8 _ZN3cub18CUB_300001_SM_10006detail8for_each13static_kernelINS2_12policy_hub_t12policy_500_tEmN6thrust24THRUST_300001_SM_1000_NS8cuda_cub20__uninitialized_fill7functorINS7_10device_ptrIcEEcEEEEvT0_T1__param_1[16]
)
.maxntid 256
{
	.reg .pred 	%p<4>;
	.reg .b16 	%rs<10>;
	.reg .b32 	%r<15>;
	.reg .b64 	%rd<14>;

	ld.param.u32 	%r7, [_ZN3cub18CUB_300001_SM_10006detail8for_each13static_kernelINS2_12policy_hub_t12policy_500_tEmN6thrust24THRUST_300001_SM_1000_NS8cuda_cub20__uninitialized_fill7functorINS7_10device_ptrIcEEcEEEEvT0_T1__param_1+8];
	bfe.u32 	%r11, %r7, 0, 8;
	cvt.u16.u32 	%rs2, %r11;
	ld.param.u64 	%rd4, [_ZN3cub18CUB_300001_SM_10006detail8for_each13static_kernelINS2_12policy_hub_t12policy_500_tEmN6thrust24THRUST_300001_SM_1000_NS8cuda_cub20__uninitialized_fill7functorINS7_10device_ptrIcEEcEEEEvT0_T1__param_1];
	ld.param.u64 	%rd5, [_ZN3cub18CUB_300001_SM_10006detail8for_each13static_kernelINS2_12policy_hub_t12policy_500_tEmN6thrust24THRUST_300001_SM_1000_NS8cuda_cub20__uninitialized_fill7functorINS7_10device_ptrIcEEcEEEEvT0_T1__param_0];
	mov.u32 	%r12, %ctaid.x;
	mul.wide.u32 	%rd1, %r12, 512;
	sub.s64 	%rd2, %rd5, %rd1;
	setp.lt.u64 	%p1, %rd2, 512;
	@%p1 bra 	$L__BB2_2;
	mov.u32 	%r14, %tid.x;
	cvta.to.global.u64 	%rd10, %rd4;
	cvt.u64.u32 	%rd11, %r14;
	add.s64 	%rd12, %rd1, %rd11;
	add.s64 	%rd13, %rd10, %rd12;
	st.global.u8 	[%rd13], %rs2;
	st.global.u8 	[%rd13+256], %rs2;
	bra.uni 	$L__BB2_6;
$L__BB2_2:
	cvta.to.global.u64 	%rd6, %rd4;
	mov.u32 	%r1, %tid.x;
	cvt.u64.u32 	%rd7, %r1;
	setp.le.u64 	%p2, %rd2, %rd7;
	add.s64 	%rd8, %rd1, %rd7;
	add.s64 	%rd3, %rd6, %rd8;
	@%p2 bra 	$L__BB2_4;
	st.global.u8 	[%rd3], %rs2;
$L__BB2_4:
	add.s32 	%r13, %r1, 256;
	cvt.u64.u32 	%rd9, %r13;
	setp.le.u64 	%p3, %rd2, %rd9;
	@%p3 bra 	$L__BB2_6;
	st.global.u8 	[%rd3+256], %rs2;
$L__BB2_6:
	ret;

}


// ===== COMPILED SASS (sm_100) =====

	.target	sm_100

	.elftype	@"ET_EXEC"


//--------------------- .note.nv.tkinfo           --------------------------
	.section	.note.nv.tkinfo,"",@"SHT_NOTE"
	.sectionflags	@"SHF_NOTE_NV_TKINFO"
	.tkinfo
        /*0018*/ 	.word	0x00000002
        /*0030*/ 	.string	""
        /*0030*/ 	.string	"ptxas"
        /*0030*/ 	.string	"Cuda compilation tools, release 13.0, V13.0.88"
        /*0030*/ 	.string	"Build cuda_13.0.r13.0/compiler.36424714_0"
        /*0030*/ 	.string	"-arch sm_100 -m 64 "



//--------------------- .note.nv.cuinfo           --------------------------
	.section	.note.nv.cuinfo,"",@"SHT_NOTE"
	.sectionflags	@"SHF_NOTE_NV_CUINFO"
        /*0018*/ 	.short	0x0002
        /*001a*/ 	.short	0x0064
        /*001c*/ 	.short	0x0082
	.zero		2


//--------------------- .nv.info                  --------------------------
	.section	.nv.info,"",@"SHT_CUDA_INFO"
	.align	4


	//----- nvinfo : EIATTR_REGCOUNT
	.align		4
        /*0000*/ 	.byte	0x04, 0x2f
        /*0002*/ 	.short	(.L_44 - .L_43)
	.align		4
.L_43:
        /*0004*/ 	.word	index@(_Z4testPcS_Pii)
        /*0008*/ 	.word	0x0000000c


	//----- nvinfo : EIATTR_FRAME_SIZE
	.align		4
.L_44:
        /*000c*/ 	.byte	0x04, 0x11
        /*000e*/ 	.short	(.L_46 - .L_45)
	.align		4
.L_45:
        /*0010*/ 	.word	index@(_Z4testPcS_Pii)
        /*0014*/ 	.word	0x00000000


	//----- nvinfo : EIATTR_REGCOUNT
	.align		4
.L_46:
        /*0018*/ 	.byte	0x04, 0x2f
        /*001a*/ 	.short	(.L_48 - .L_47)
	.align		4
.L_47:
        /*001c*/ 	.word	index@(_ZN3cub18CUB_300001_SM_10006detail11EmptyKernelIvEEvv)
        /*0020*/ 	.word	0x00000004


	//----- nvinfo : EIATTR_FRAME_SIZE
	.align		4
.L_48:
        /*0024*/ 	.byte	0x04, 0x11
        /*0026*/ 	.short	(.L_50 - .L_49)
	.align		4
.L_49:
        /*0028*/ 	.word	index@(_ZN3cub18CUB_300001_SM_10006detail11EmptyKernelIvEEvv)
        /*002c*/ 	.word	0x00000000


	//----- nvinfo : EIATTR_REGCOUNT
	.align		4
.L_50:
        /*0030*/ 	.byte	0x04, 0x2f
        /*0032*/ 	.short	(.L_52 - .L_51)
	.align		4
.L_51:
        /*0034*/ 	.word	index@(_ZN3cub18CUB_300001_SM_10006detail8for_each13static_kernelINS2_12policy_hub_t12policy_500_tEmN6thrust24THRUST_300001_SM_1000_NS8cuda_cub20__uninitialized_fill7functorINS7_10device_ptrIcEEcEEEEvT0_T1_)
        /*0038*/ 	.word	0x0000000a


	//----- nvinfo : EIATTR_FRAME_SIZE
	.align		4
.L_52:
        /*003c*/ 	.byte	0x04, 0x11
        /*003e*/ 	.short	(.L_54 - .L_53)
	.align		4
.L_53:
        /*0040*/ 	.word	index@(_ZN3cub18CUB_300001_SM_10006detail8for_each13static_kernelINS2_12policy_hub_t12policy_500_tEmN6thrust24THRUST_300001_SM_1000_NS8cuda_cub20__uninitialized_fill7functorINS7_10device_ptrIcEEcEEEEvT0_T1_)
        /*0044*/ 	.word	0x00000000


	//----- nvinfo : EIATTR_MIN_STACK_SIZE
	.align		4
.L_54:
        /*0048*/ 	.byte	0x04, 0x12
        /*004a*/ 	.short	(.L_56 - .L_55)
	.align		4
.L_55:
        /*004c*/ 	.word	index@(_ZN3cub18CUB_300001_SM_10006detail8for_each13static_kernelINS2_12policy_hub_t12policy_500_tEmN6thrust24THRUST_300001_SM_1000_NS8cuda_cub20__uninitialized_fill7functorINS7_10device_ptrIcEEcEEEEvT0_T1_)
        /*0050*/ 	.word	0x00000000


	//----- nvinfo : EIATTR_MIN_STACK_SIZE
	.align		4
.L_56:
        /*0054*/ 	.byte	0x04, 0x12
        /*0056*/ 	.short	(.L_58 - .L_57)
	.align		4
.L_57:
        /*0058*/ 	.word	index@(_ZN3cub18CUB_300001_SM_10006detail11EmptyKernelIvEEvv)
        /*005c*/ 	.word	0x00000000


	//----- nvinfo : EIATTR_MIN_STACK_SIZE
	.align		4
.L_58:
        /*0060*/ 	.byte	0x04, 0x12
        /*0062*/ 	.short	(.L_60 - .L_59)
	.align		4
.L_59:
        /*0064*/ 	.word	index@(_Z4testPcS_Pii)
        /*0068*/ 	.word	0x00000000
.L_60:


//--------------------- .nv.compat                --------------------------
	.section	.nv.compat,"",@"SHT_CUDA_COMPAT_INFO"
	.align	4
        /*0000*/ 	.byte	0x02, 0x09, 0x00, 0x00, 0x02, 0x02, 0x01, 0x00, 0x02, 0x05, 0x05, 0x00, 0x03, 0x07, 0x01, 0x01
        /*0010*/ 	.byte	0x02, 0x03, 0x00, 0x00, 0x02, 0x06, 0x01, 0x00, 0x04, 0x0b, 0x08, 0x00, 0x09, 0x00, 0x00, 0x00
        /*0020*/ 	.byte	0x00, 0x00, 0x00, 0x00


//--------------------- .nv.info._ZN3cub18CUB_300001_SM_10006detail8for_each13static_kernelINS2_12policy_hub_t12policy_500_tEmN6thrust24THRUST_300001_SM_1000_NS8cuda_cub20__uninitialized_fill7functorINS7_10device_ptrIcEEcEEEEvT0_T1_ --------------------------
	.section	.nv.info._ZN3cub18CUB_300001_SM_10006detail8for_each13static_kernelINS2_12policy_hub_t12policy_500_tEmN6thrust24THRUST_300001_SM_1000_NS8cuda_cub20__uninitialized_fill7functorINS7_10device_ptrIcEEcEEEEvT0_T1_,"",@"SHT_CUDA_INFO"
	.sectionflags	@""
	.align	4


	//----- nvinfo : EIATTR_CUDA_API_VERSION
	.align		4
        /*0000*/ 	.byte	0x04, 0x37
        /*0002*/ 	.short	(.L_62 - .L_61)
.L_61:
        /*0004*/ 	.word	0x00000082


	//----- nvinfo : EIATTR_KPARAM_INFO
	.align		4
.L_62:
        /*0008*/ 	.byte	0x04, 0x17
        /*000a*/ 	.short	(.L_64 - .L_63)
.L_63:
        /*000c*/ 	.word	0x00000000
        /*0010*/ 	.short	0x0001
        /*0012*/ 	.short	0x0008
        /*0014*/ 	.byte	0x00, 0xf0, 0x41, 0x00


	//----- nvinfo : EIATTR_KPARAM_INFO
	.align		4
.L_64:
        /*0018*/ 	.byte	0x04, 0x17
        /*001a*/ 	.short	(.L_66 - .L_65)
.L_65:
        /*001c*/ 	.word	0x00000000
        /*0020*/ 	.short	0x0000
        /*0022*/ 	.short	0x0000
        /*0024*/ 	.byte	0x00, 0xf0, 0x21, 0x00


	//----- nvinfo : EIATTR_SPARSE_MMA_MASK
	.align		4
.L_66:
        /*0028*/ 	.byte	0x03, 0x50
        /*002a*/ 	.short	0x0000


	//----- nvinfo : EIATTR_MAXREG_COUNT
	.align		4
        /*002c*/ 	.byte	0x03, 0x1b
        /*002e*/ 	.short	0x00ff


	//----- nvinfo : EIATTR_MERCURY_ISA_VERSION
	.align		4
        /*0030*/ 	.byte	0x03, 0x5f
        /*0032*/ 	.short	0x0101


	//----- nvinfo : EIATTR_VRC_CTA_INIT_COUNT
	.align		4
        /*0034*/ 	.byte	0x02, 0x4a
	.zero		1
	.zero		1


	//----- nvinfo : EIATTR_EXIT_INSTR_OFFSETS
	.align		4
        /*0038*/ 	.byte	0x04, 0x1c
        /*003a*/ 	.short	(.L_68 - .L_67)


	//   ....[0]....
.L_67:
        /*003c*/ 	.word	0x00000120


	//   ....[1]....
        /*0040*/ 	.word	0x000001f0


	//   ....[2]....
        /*0044*/ 	.word	0x00000210


	//----- nvinfo : EIATTR_MAX_THREADS
	.align		4
.L_68:
        /*0048*/ 	.byte	0x04, 0x05
        /*004a*/ 	.short	(.L_70 - .L_69)
.L_69:
        /*004c*/ 	.word	0x00000100
        /*0050*/ 	.word	0x00000001
        /*0054*/ 	.word	0x00000001


	//----- nvinfo : EIATTR_CBANK_PARAM_SIZE
	.align		4
.L_70:
        /*0058*/ 	.byte	0x03, 0x19
        /*005a*/ 	.short	0x0018


	//----- nvinfo : EIATTR_PARAM_CBANK
	.align		4
        /*005c*/ 	.byte	0x04, 0x0a
        /*005e*/ 	.short	(.L_72 - .L_71)
	.align		4
.L_71:
        /*0060*/ 	.word	index@(.nv.constant0._ZN3cub18CUB_300001_SM_10006detail8for_each13static_kernelINS2_12policy_hub_t12policy_500_tEmN6thrust24THRUST_300001_SM_1000_NS8cuda_cub20__uninitialized_fill7functorINS7_10device_ptrIcEEcEEEEvT0_T1_)
        /*0064*/ 	.short	0x0380
        /*0066*/ 	.short	0x0018


	//----- nvinfo : EIATTR_SW_WAR
	.align		4
.L_72:
        /*0068*/ 	.byte	0x04, 0x36
        /*006a*/ 	.short	(.L_74 - .L_73)
.L_73:
        /*006c*/ 	.word	0x00000008
.L_74:


//--------------------- .nv.info._ZN3cub18CUB_300001_SM_10006detail11EmptyKernelIvEEvv --------------------------
	.section	.nv.info._ZN3cub18CUB_300001_SM_10006detail11EmptyKernelIvEEvv,"",@"SHT_CUDA_INFO"
	.sectionflags	@""
	.align	4


	//----- nvinfo : EIATTR_CUDA_API_VERSION
	.align		4
        /*0000*/ 	.byte	0x04, 0x37
        /*0002*/ 	.short	(.L_76 - .L_75)
.L_75:
        /*0004*/ 	.word	0x00000082


	//----- nvinfo : EIATTR_SPARSE_MMA_MASK
	.align		4
.L_76:
        /*0008*/ 	.byte	0x03, 0x50
        /*000a*/ 	.short	0x0000


	//----- nvinfo : EIATTR_MAXREG_COUNT
	.align		4
        /*000c*/ 	.byte	0x03, 0x1b
        /*000e*/ 	.short	0x00ff


	//----- nvinfo : EIATTR_MERCURY_ISA_VERSION
	.align		4
        /*0010*/ 	.byte	0x03, 0x5f
        /*0012*/ 	.short	0x0101


	//----- nvinfo : EIATTR_VRC_CTA_INIT_COUNT
	.align		4
        /*0014*/ 	.byte	0x02, 0x4a
	.zero		1
	.zero		1


	//----- nvinfo : EIATTR_EXIT_INSTR_OFFSETS
	.align		4
        /*0018*/ 	.byte	0x04, 0x1c
        /*001a*/ 	.short	(.L_78 - .L_77)


	//   ....[0]....
.L_77:
        /*001c*/ 	.word	0x00000010


	//----- nvinfo : EIATTR_SW_WAR
	.align		4
.L_78:
        /*0020*/ 	.byte	0x04, 0x36
        /*0022*/ 	.short	(.L_80 - .L_79)
.L_79:
        /*0024*/ 	.word	0x00000008
.L_80:


//--------------------- .nv.info._Z4testPcS_Pii   --------------------------
	.section	.nv.info._Z4testPcS_Pii,"",@"SHT_CUDA_INFO"
	.sectionflags	@""
	.align	4


	//----- nvinfo : EIATTR_CUDA_API_VERSION
	.align		4
        /*0000*/ 	.byte	0x04, 0x37
        /*0002*/ 	.short	(.L_82 - .L_81)
.L_81:
        /*0004*/ 	.word	0x00000082


	//----- nvinfo : EIATTR_KPARAM_INFO
	.align		4
.L_82:
        /*0008*/ 	.byte	0x04, 0x17
        /*000a*/ 	.short	(.L_84 - .L_83)
.L_83:
        /*000c*/ 	.word	0x00000000
        /*0010*/ 	.short	0x0003
        /*0012*/ 	.short	0x0018
        /*0014*/ 	.byte	0x00, 0xf0, 0x11, 0x00


	//----- nvinfo : EIATTR_KPARAM_INFO
	.align		4
.L_84:
        /*0018*/ 	.byte	0x04, 0x17
        /*001a*/ 	.short	(.L_86 - .L_85)
.L_85:
        /*001c*/ 	.word	0x00000000
        /*0020*/ 	.short	0x0002
        /*0022*/ 	.short	0x0010
        /*0024*/ 	.byte	0x00, 0xf5, 0x21, 0x00


	//----- nvinfo : EIATTR_KPARAM_INFO
	.align		4
.L_86:
        /*0028*/ 	.byte	0x04, 0x17
        /*002a*/ 	.short	(.L_88 - .L_87)
.L_87:
        /*002c*/ 	.word	0x00000000
        /*0030*/ 	.short	0x0001
        /*0032*/ 	.short	0x0008
        /*0034*/ 	.byte	0x00, 0xf5, 0x21, 0x00


	//----- nvinfo : EIATTR_KPARAM_INFO
	.align		4
.L_88:
        /*0038*/ 	.byte	0x04, 0x17
        /*003a*/ 	.short	(.L_90 - .L_89)
.L_89:
        /*003c*/ 	.word	0x00000000
        /*0040*/ 	.short	0x0000
        /*0042*/ 	.short	0x0000
        /*0044*/ 	.byte	0x00, 0xf5, 0x21, 0x00


	//----- nvinfo : EIATTR_SPARSE_MMA_MASK
	.align		4
.L_90:
        /*0048*/ 	.byte	0x03, 0x50
        /*004a*/ 	.short	0x0000


	//----- nvinfo : EIATTR_MAXREG_COUNT
	.align		4
        /*004c*/ 	.byte	0x03, 0x1b
        /*004e*/ 	.short	0x00ff


	//----- nvinfo : EIATTR_MERCURY_ISA_VERSION
	.align		4
        /*0050*/ 	.byte	0x03, 0x5f
        /*0052*/ 	.short	0x0101


	//----- nvinfo : EIATTR_VRC_CTA_INIT_COUNT
	.align		4
        /*0054*/ 	.byte	0x02, 0x4a
	.zero		1
	.zero		1


	//----- nvinfo : EIATTR_EXIT_INSTR_OFFSETS
	.align		4
        /*0058*/ 	.byte	0x04, 0x1c
        /*005a*/ 	.short	(.L_92 - .L_91)


	//   ....[0]....
.L_91:
        /*005c*/ 	.word	0x00000070


	//   ....[1]....
        /*0060*/ 	.word	0x00000160


	//----- nvinfo : EIATTR_CBANK_PARAM_SIZE
	.align		4
.L_92:
        /*0064*/ 	.byte	0x03, 0x19
        /*0066*/ 	.short	0x001c


	//----- nvinfo : EIATTR_PARAM_CBANK
	.align		4
        /*0068*/ 	.byte	0x04, 0x0a
        /*006a*/ 	.short	(.L_94 - .L_93)
	.align		4
.L_93:
        /*006c*/ 	.word	index@(.nv.constant0._Z4testPcS_Pii)
        /*0070*/ 	.short	0x0380
        /*0072*/ 	.short	0x001c


	//----- nvinfo : EIATTR_SW_WAR
	.align		4
.L_94:
        /*0074*/ 	.byte	0x04, 0x36
        /*0076*/ 	.short	(.L_96 - .L_95)
.L_95:
        /*0078*/ 	.word	0x00000008
.L_96:


//--------------------- .nv.callgraph             --------------------------
	.section	.nv.callgraph,"",@"SHT_CUDA_CALLGRAPH"
	.align	4
	.sectionentsize	8
	.align		4
        /*0000*/ 	.word	0x00000000
	.align		4
        /*0004*/ 	.word	0xffffffff
	.align		4
        /*0008*/ 	.word	0x00000000
	.align		4
        /*000c*/ 	.word	0xfffffffe
	.align		4
        /*0010*/ 	.word	0x00000000
	.align		4
        /*0014*/ 	.word	0xfffffffd
	.align		4
        /*0018*/ 	.word	0x00000000
	.align		4
        /*001c*/ 	.word	0xfffffffc


//--------------------- .nv.constant4             --------------------------
	.section	.nv.constant4,"a",@progbits
	.align	8
	.align		8
.nv.constant4:
        /*0000*/ 	.dword	_ZN34_INTERNAL_eb5c7601_4_k_cu_b15acdb14cuda3std3__45__cpo5beginE
	.align		8
        /*0008*/ 	.dword	_ZN34_INTERNAL_eb5c7601_4_k_cu_b15acdb14cuda3std3__45__cpo3endE
	.align		8
        /*0010*/ 	.dword	_ZN34_INTERNAL_eb5c7601_4_k_cu_b15acdb14cuda3std3__45__cpo6cbeginE
	.align		8
        /*0018*/ 	.dword	_ZN34_INTERNAL_eb5c7601_4_k_cu_b15acdb14cuda3std3__45__cpo4cendE
	.align		8
        /*0020*/ 	.dword	_ZN34_INTERNAL_eb5c7601_4_k_cu_b15acdb14cuda3std3__45__cpo6rbeginE
	.align		8
        /*0028*/ 	.dword	_ZN34_INTERNAL_eb5c7601_4_k_cu_b15acdb14cuda3std3__45__cpo4rendE
	.align		8
        /*0030*/ 	.dword	_ZN34_INTERNAL_eb5c7601_4_k_cu_b15acdb14cuda3std3__45__cpo7crbeginE
	.align		8
        /*0038*/ 	.dword	_ZN34_INTERNAL_eb5c7601_4_k_cu_b15acdb14cuda3std3__45__cpo5crendE
	.align		8
        /*0040*/ 	.dword	_ZN34_INTERNAL_eb5c7601_4_k_cu_b15acdb14cuda3std3__436_GLOBAL__N__eb5c7601_4_k_cu_b15acdb16ignoreE
	.align		8
        /*0048*/ 	.dword	_ZN34_INTERNAL_eb5c7601_4_k_cu_b15acdb14cuda3std3__419piecewise_constructE
	.align		8
        /*0050*/ 	.dword	_ZN34_INTERNAL_eb5c7601_4_k_cu_b15acdb14cuda3std3__48in_placeE
	.align		8
        /*0058*/ 	.dword	_ZN34_INTERNAL_eb5c7601_4_k_cu_b15acdb14cuda3std3__420unreachable_sentinelE
	.align		8
        /*0060*/ 	.dword	_ZN34_INTERNAL_eb5c7601_4_k_cu_b15acdb14cuda3std3__47nulloptE
	.align		8
        /*0068*/ 	.dword	_ZN34_INTERNAL_eb5c7601_4_k_cu_b15acdb14cuda3std3__48unexpectE
	.align		8
        /*0070*/ 	.dword	_ZN34_INTERNAL_eb5c7601_4_k_cu_b15acdb14cuda3std6ranges3__45__cpo4swapE
	.align		8
        /*0078*/ 	.dword	_ZN34_INTERNAL_eb5c7601_4_k_cu_b15acdb14cuda3std6ranges3__45__cpo9iter_moveE
	.align		8
        /*0080*/ 	.dword	_ZN34_INTERNAL_eb5c7601_4_k_cu_b15acdb14cuda3std6ranges3__45__cpo5beginE
	.align		8
        /*0088*/ 	.dword	_ZN34_INTERNAL_eb5c7601_4_k_cu_b15acdb14cuda3std6ranges3__45__cpo3endE
	.align		8
        /*0090*/ 	.dword	_ZN34_INTERNAL_eb5c7601_4_k_cu_b15acdb14cuda3std6ranges3__45__cpo6cbeginE
	.align		8
        /*0098*/ 	.dword	_ZN34_INTERNAL_eb5c7601_4_k_cu_b15acdb14cuda3std6ranges3__45__cpo4cendE
	.align		8
        /*00a0*/ 	.dword	_ZN34_INTERNAL_eb5c7601_4_k_cu_b15acdb14cuda3std6ranges3__45__cpo7advanceE
	.align		8
        /*00a8*/ 	.dword	_ZN34_INTERNAL_eb5c7601_4_k_cu_b15acdb14cuda3std6ranges3__45__cpo9iter_swapE
	.align		8
        /*00b0*/ 	.dword	_ZN34_INTERNAL_eb5c7601_4_k_cu_b15acdb14cuda3std6ranges3__45__cpo4nextE
	.align		8
        /*00b8*/ 	.dword	_ZN34_INTERNAL_eb5c7601_4_k_cu_b15acdb14cuda3std6ranges3__45__cpo4prevE
	.align		8
        /*00c0*/ 	.dword	_ZN34_INTERNAL_eb5c7601_4_k_cu_b15acdb14cuda3std6ranges3__45__cpo4dataE
	.align		8
        /*00c8*/ 	.dword	_ZN34_INTERNAL_eb5c7601_4_k_cu_b15acdb14cuda3std6ranges3__45__cpo5cdataE
	.align		8
        /*00d0*/ 	.dword	_ZN34_INTERNAL_eb5c7601_4_k_cu_b15acdb14cuda3std6ranges3__45__cpo4sizeE
	.align		8
        /*00d8*/ 	.dword	_ZN34_INTERNAL_eb5c7601_4_k_cu_b15acdb14cuda3std6ranges3__45__cpo5ssizeE
	.align		8
        /*00e0*/ 	.dword	_ZN34_INTERNAL_eb5c7601_4_k_cu_b15acdb14cuda3std6ranges3__45__cpo8distanceE
	.align		8
        /*00e8*/ 	.dword	_ZN34_INTERNAL_eb5c7601_4_k_cu_b15acdb16thrust24THRUST_300001_SM_1000_NS8cuda_cub3parE
	.align		8
        /*00f0*/ 	.dword	_ZN34_INTERNAL_eb5c7601_4_k_cu_b15acdb16thrust24THRUST_300001_SM_1000_NS8cuda_cub10par_nosyncE
	.align		8
        /*00f8*/ 	.dword	_ZN34_INTERNAL_eb5c7601_4_k_cu_b15acdb16thrust24THRUST_300001_SM_1000_NS6system6detail10sequential3seqE
	.align		8
        /*0100*/ 	.dword	_ZN34_INTERNAL_eb5c7601_4_k_cu_b15acdb16thrust24THRUST_300001_SM_1000_NS12placeholders2_1E
	.align		8
        /*0108*/ 	.dword	_ZN34_INTERNAL_eb5c7601_4_k_cu_b15acdb16thrust24THRUST_300001_SM_1000_NS12placeholders2_2E
	.align		8
        /*0110*/ 	.dword	_ZN34_INTERNAL_eb5c7601_4_k_cu_b15acdb16thrust24THRUST_300001_SM_1000_NS12placeholders2_3E
	.align		8
        /*0118*/ 	.dword	_ZN34_INTERNAL_eb5c7601_4_k_cu_b15acdb16thrust24THRUST_300001_SM_1000_NS12placeholders2_4E
	.align		8
        /*0120*/ 	.dword	_ZN34_INTERNAL_eb5c7601_4_k_cu_b15acdb16thrust24THRUST_300001_SM_1000_NS12placeholders2_5E
	.align		8
        /*0128*/ 	.dword	_ZN34_INTERNAL_eb5c7601_4_k_cu_b15acdb16thrust24THRUST_300001_SM_1000_NS12placeholders2_6E
	.align		8
        /*0130*/ 	.dword	_ZN34_INTERNAL_eb5c7601_4_k_cu_b15acdb16thrust24THRUST_300001_SM_1000_NS12placeholders2_7E
	.align		8
        /*0138*/ 	.dword	_ZN34_INTERNAL_eb5c7601_4_k_cu_b15acdb16thrust24THRUST_300001_SM_1000_NS12placeholders2_8E
	.align		8
        /*0140*/ 	.dword	_ZN34_INTERNAL_eb5c7601_4_k_cu_b15acdb16thrust24THRUST_300001_SM_1000_NS12placeholders2_9E
	.align		8
        /*0148*/ 	.dword	_ZN34_INTERNAL_eb5c7601_4_k_cu_b15acdb16thrust24THRUST_300001_SM_1000_NS12placeholders3_10E
	.align		8
        /*0150*/ 	.dword	_ZN34_INTERNAL_eb5c7601_4_k_cu_b15acdb16thrust24THRUST_300001_SM_1000_NS3seqE


//--------------------- .text._ZN3cub18CUB_300001_SM_10006detail8for_each13static_kernelINS2_12policy_hub_t12policy_500_tEmN6thrust24THRUST_300001_SM_1000_NS8cuda_cub20__uninitialized_fill7functorINS7_10device_ptrIcEEcEEEEvT0_T1_ --------------------------
	.section	.text._ZN3cub18CUB_300001_SM_10006detail8for_each13static_kernelINS2_12policy_hub_t12policy_500_tEmN6thrust24THRUST_300001_SM_1000_NS8cuda_cub20__uninitialized_fill7functorINS7_10device_ptrIcEEcEEEEvT0_T1_,"ax",@progbits
	.align	128
        .global         _ZN3cub18CUB_300001_SM_10006detail8for_each13static_kernelINS2_12policy_hub_t12policy_500_tEmN6thrust24THRUST_300001_SM_1000_NS8cuda_cub20__uninitialized_fill7functorINS7_10device_ptrIcEEcEEEEvT0_T1_
        .type           _ZN3cub18CUB_300001_SM_10006detail8for_each13static_kernelINS2_12policy_hub_t12policy_500_tEmN6thrust24THRUST_300001_SM_1000_NS8cuda_cub20__uninitialized_fill7functorINS7_10device_ptrIcEEcEEEEvT0_T1_,@function
        .size           _ZN3cub18CUB_300001_SM_10006detail8for_each13static_kernelINS2_12policy_hub_t12policy_500_tEmN6thrust24THRUST_300001_SM_1000_NS8cuda_cub20__uninitialized_fill7functorINS7_10device_ptrIcEEcEEEEvT0_T1_,(.L_x_4 - _ZN3cub18CUB_300001_SM_10006detail8for_each13static_kernelINS2_12policy_hub_t12policy_500_tEmN6thrust24THRUST_300001_SM_1000_NS8cuda_cub20__uninitialized_fill7functorINS7_10device_ptrIcEEcEEEEvT0_T1_)
        .other          _ZN3cub18CUB_300001_SM_10006detail8for_each13static_kernelINS2_12policy_hub_t12policy_500_tEmN6thrust24THRUST_300001_SM_1000_NS8cuda_cub20__uninitialized_fill7functorINS7_10device_ptrIcEEcEEEEvT0_T1_,@"STO_CUDA_ENTRY STV_DEFAULT"
_ZN3cub18CUB_300001_SM_10006detail8for_each13static_kernelINS2_12policy_hub_t12policy_500_tEmN6thrust24THRUST_300001_SM_1000_NS8cuda_cub20__uninitialized_fill7functorINS7_10device_ptrIcEEcEEEEvT0_T1_:
.text._ZN3cub18CUB_300001_SM_10006detail8for_each13static_kernelINS2_12policy_hub_t12policy_500_tEmN6thrust24THRUST_300001_SM_1000_NS8cuda_cub20__uninitialized_fill7functorINS7_10device_ptrIcEEcEEEEvT0_T1_:
[----:B------:R-:W-:Y:S08]  /*0000*/  LDC R1, c[0x0][0x37c] ;  /* 0x0000df00ff017b82 */ /* 0x000ff00000000800 */
[----:B------:R-:W0:Y:S01]  /*0010*/  S2UR UR4, SR_CTAID.X ;  /* 0x00000000000479c3 */ /* 0x000e220000002500 */
[----:B------:R-:W1:Y:S01]  /*0020*/  LDCU.64 UR6, c[0x0][0x380] ;  /* 0x00007000ff0677ac */ /* 0x000e620008000a00 */
[----:B------:R-:W2:Y:S06]  /*0030*/  LDCU.64 UR8, c[0x0][0x358] ;  /* 0x00006b00ff0877ac */ /* 0x000eac0008000a00 */
[----:B------:R-:W3:Y:S01]  /*0040*/  LDC R5, c[0x0][0x390] ;  /* 0x0000e400ff057b82 */ /* 0x000ee20000000800 */
[----:B0-----:R-:W-:-:S04]  /*0050*/  UIMAD.WIDE.U32 UR4, UR4, 0x200, URZ ;  /* 0x00000200040478a5 */ /* 0x001fc8000f8e00ff */
[----:B-1----:R-:W-:-:S04]  /*0060*/  UIADD3 UR6, UP0, UPT, -UR4, UR6, URZ ;  /* 0x0000000604067290 */ /* 0x002fc8000ff1e1ff */
[----:B------:R-:W-:Y:S01]  /*0070*/  UIADD3.X UR7, UPT, UPT, ~UR5, UR7, URZ, UP0, !UPT ;  /* 0x0000000705077290 */ /* 0x000fe200087fe5ff */
[----:B---3--:R-:W-:Y:S01]  /*0080*/  PRMT R5, R5, 0x7770, RZ ;  /* 0x0000777005057816 */ /* 0x008fe200000000ff */
[----:B------:R-:W-:-:S04]  /*0090*/  UISETP.GE.U32.AND UP0, UPT, UR6, 0x200, UPT ;  /* 0x000002000600788c */ /* 0x000fc8000bf06070 */
[----:B------:R-:W-:-:S09]  /*00a0*/  UISETP.GE.U32.AND.EX UP0, UPT, UR7, URZ, UPT, UP0 ;  /* 0x000000ff0700728c */ /* 0x000fd2000bf06100 */
[----:B--2---:R-:W-:Y:S05]  /*00b0*/  BRA.U !UP0, `(.L_x_0) ;  /* 0x00000001081c7547 */ /* 0x004fea000b800000 */
[----:B------:R-:W0:Y:S01]  /*00c0*/  S2R R3, SR_TID.X ;  /* 0x0000000000037919 */ /* 0x000e220000002100 */
[----:B------:R-:W0:Y:S02]  /*00d0*/  LDC.64 R6, c[0x0][0x388] ;  /* 0x0000e200ff067b82 */ /* 0x000e240000000a00 */
[----:B0-----:R-:W-:-:S04]  /*00e0*/  IADD3 R2, P0, P1, R6, UR4, R3 ;  /* 0x0000000406027c10 */ /* 0x001fc8000f91e003 */
[----:B------:R-:W-:-:S05]  /*00f0*/  IADD3.X R3, PT, PT, R7, UR5, RZ, P0, P1 ;  /* 0x0000000507037c10 */ /* 0x000fca00087e24ff */
[----:B------:R-:W-:Y:S04]  /*0100*/  STG.E.U8 desc[UR8][R2.64], R5 ;  /* 0x0000000502007986 */ /* 0x000fe8000c101108 */
[----:B------:R-:W-:Y:S01]  /*0110*/  STG.E.U8 desc[UR8][R2.64+0x100], R5 ;  /* 0x0001000502007986 */ /* 0x000fe2000c101108 */
[----:B------:R-:W-:Y:S05]  /*0120*/  EXIT ;  /* 0x000000000000794d */ /* 0x000fea0003800000 */
.L_x_0:
[----:B------:R-:W0:Y:S01]  /*0130*/  S2R R3, SR_TID.X ;  /* 0x0000000000037919 */ /* 0x000e220000002100 */
[----:B------:R-:W1:Y:S01]  /*0140*/  LDC.64 R6, c[0x0][0x388] ;  /* 0x0000e200ff067b82 */ /* 0x000e620000000a00 */
[----:B------:R-:W-:Y:S02]  /*0150*/  IMAD.U32 R2, RZ, RZ, UR7 ;  /* 0x00000007ff027e24 */ /* 0x000fe4000f8e00ff */
[C---:B0-----:R-:W-:Y:S01]  /*0160*/  VIADD R0, R3.reuse, 0x100 ;  /* 0x0000010003007836 */ /* 0x041fe20000000000 */
[----:B------:R-:W-:-:S04]  /*0170*/  ISETP.LT.U32.AND P0, PT, R3, UR6, PT ;  /* 0x0000000603007c0c */ /* 0x000fc8000bf01070 */
[----:B------:R-:W-:Y:S01]  /*0180*/  ISETP.LT.U32.AND P1, PT, R0, UR6, PT ;  /* 0x0000000600007c0c */ /* 0x000fe2000bf21070 */
[----:B------:R-:W-:Y:S01]  /*0190*/  IMAD.U32 R0, RZ, RZ, UR7 ;  /* 0x00000007ff007e24 */ /* 0x000fe2000f8e00ff */
[----:B------:R-:W-:Y:S02]  /*01a0*/  ISETP.GT.U32.AND.EX P0, PT, R2, RZ, PT, P0 ;  /* 0x000000ff0200720c */ /* 0x000fe40003f04100 */
[----:B-1----:R-:W-:Y:S02]  /*01b0*/  IADD3 R2, P2, P3, R6, UR4, R3 ;  /* 0x0000000406027c10 */ /* 0x002fe4000fb5e003 */
[----:B------:R-:W-:Y:S02]  /*01c0*/  ISETP.GT.U32.AND.EX P1, PT, R0, RZ, PT, P1 ;  /* 0x000000ff0000720c */ /* 0x000fe40003f24110 */
[----:B------:R-:W-:-:S07]  /*01d0*/  IADD3.X R3, PT, PT, R7, UR5, RZ, P2, P3 ;  /* 0x0000000507037c10 */ /* 0x000fce00097e64ff */
[----:B------:R0:W-:Y:S04]  /*01e0*/  @P0 STG.E.U8 desc[UR8][R2.64], R5 ;  /* 0x0000000502000986 */ /* 0x0001e8000c101108 */
[----:B------:R-:W-:Y:S05]  /*01f0*/  @!P1 EXIT ;  /* 0x000000000000994d */ /* 0x000fea0003800000 */
[----:B------:R-:W-:Y:S01]  /*0200*/  STG.E.U8 desc[UR8][R2.64+0x100], R5 ;  /* 0x0001000502007986 */ /* 0x000fe2000c101108 */
[----:B------:R-:W-:Y:S05]  /*0210*/  EXIT ;  /* 0x000000000000794d */ /* 0x000fea0003800000 */
.L_x_1:
[----:B------:R-:W-:-:S00]  /*0220*/  BRA `(.L_x_1) ;  /* 0xfffffffc00fc7947 */ /* 0x000fc0000383ffff */
[----:B------:R-:W-:-:S00]  /*0230*/  NOP ;  /* 0x0000000000007918 */ /* 0x000fc00000000000 */
        /* <DEDUP_REMOVED lines=12> */
.L_x_4:


//--------------------- .text._ZN3cub18CUB_300001_SM_10006detail11EmptyKernelIvEEvv --------------------------
	.section	.text._ZN3cub18CUB_300001_SM_10006detail11EmptyKernelIvEEvv,"ax",@progbits
	.align	128
        .global         _ZN3cub18CUB_300001_SM_10006detail11EmptyKernelIvEEvv
        .type           _ZN3cub18CUB_300001_SM_10006detail11EmptyKernelIvEEvv,@function
        .size           _ZN3cub18CUB_300001_SM_10006detail11EmptyKernelIvEEvv,(.L_x_5 - _ZN3cub18CUB_300001_SM_10006detail11EmptyKernelIvEEvv)
        .other          _ZN3cub18CUB_300001_SM_10006detail11EmptyKernelIvEEvv,@"STO_CUDA_ENTRY STV_DEFAULT"
_ZN3cub18CUB_300001_SM_10006detail11EmptyKernelIvEEvv:
.text._ZN3cub18CUB_300001_SM_10006detail11EmptyKernelIvEEvv:
[----:B------:R-:W-:Y:S01]  /*0000*/  LDC R1, c[0x0][0x37c] ;  /* 0x0000df00ff017b82 */ /* 0x000fe20000000800 */
[----:B------:R-:W-:Y:S05]  /*0010*/  EXIT ;  /* 0x000000000000794d */ /* 0x000fea0003800000 */
.L_x_2:
        /* <DEDUP_REMOVED lines=14> */
.L_x_5:


//--------------------- .text._Z4testPcS_Pii      --------------------------
	.section	.text._Z4testPcS_Pii,"ax",@progbits
	.align	128
        .global         _Z4testPcS_Pii
        .type           _Z4testPcS_Pii,@function
        .size           _Z4testPcS_Pii,(.L_x_6 - _Z4testPcS_Pii)
        .other          _Z4testPcS_Pii,@"STO_CUDA_ENTRY STV_DEFAULT"
_Z4testPcS_Pii:
.text._Z4testPcS_Pii:
[----:B------:R-:W-:Y:S01]  /*0000*/  LDC R1, c[0x0][0x37c] ;  /* 0x0000df00ff017b82 */ /* 0x000fe20000000800 */
[----:B------:R-:W0:Y:S07]  /*0010*/  S2R R0, SR_TID.X ;  /* 0x0000000000007919 */ /* 0x000e2e0000002100 */
[----:B------:R-:W0:Y:S01]  /*0020*/  S2UR UR4, SR_CTAID.X ;  /* 0x00000000000479c3 */ /* 0x000e220000002500 */
[----:B------:R-:W1:Y:S07]  /*0030*/  LDCU UR5, c[0x0][0x398] ;  /* 0x00007300ff0577ac */ /* 0x000e6e0008000800 */
[----:B------:R-:W0:Y:S02]  /*0040*/  LDC R7, c[0x0][0x360] ;  /* 0x0000d800ff077b82 */ /* 0x000e240000000800 */
[----:B0-----:R-:W-:-:S05]  /*0050*/  IMAD R7, R7, UR4, R0 ;  /* 0x0000000407077c24 */ /* 0x001fca000f8e0200 */
[----:B-1----:R-:W-:-:S13]  /*0060*/  ISETP.GE.AND P0, PT, R7, UR5, PT ;  /* 0x0000000507007c0c */ /* 0x002fda000bf06270 */
[----:B------:R-:W-:Y:S05]  /*0070*/  @P0 EXIT ;  /* 0x000000000000094d */ /* 0x000fea0003800000 */
[----:B------:R-:W0:Y:S01]  /*0080*/  LDC.64 R2, c[0x0][0x390] ;  /* 0x0000e400ff027b82 */ /* 0x000e220000000a00 */
[----:B------:R-:W1:Y:S01]  /*0090*/  LDCU.64 UR4, c[0x0][0x358] ;  /* 0x00006b00ff0477ac */ /* 0x000e620008000a00 */
[----:B------:R-:W-:Y:S01]  /*00a0*/  IMAD.MOV.U32 R9, RZ, RZ, 0x24 ;  /* 0x00000024ff097424 */ /* 0x000fe200078e00ff */
[----:B------:R-:W2:Y:S01]  /*00b0*/  LDCU.64 UR6, c[0x0][0x388] ;  /* 0x00007100ff0677ac */ /* 0x000ea20008000a00 */
[----:B0-----:R-:W-:-:S06]  /*00c0*/  IMAD.WIDE R2, R7, 0x4, R2 ;  /* 0x0000000407027825 */ /* 0x001fcc00078e0202 */
[----:B-1----:R-:W3:Y:S02]  /*00d0*/  LDG.E R2, desc[UR4][R2.64] ;  /* 0x0000000402027981 */ /* 0x002ee4000c1e1900 */
[----:B---3--:R-:W-:-:S13]  /*00e0*/  ISETP.NE.AND P0, PT, R2, RZ, PT ;  /* 0x000000ff0200720c */ /* 0x008fda0003f05270 */
[----:B------:R-:W0:Y:S02]  /*00f0*/  @P0 LDC.64 R4, c[0x0][0x380] ;  /* 0x0000e000ff040b82 */ /* 0x000e240000000a00 */
[----:B0-----:R-:W-:-:S04]  /*0100*/  @P0 IADD3 R4, P1, PT, R2, R4, RZ ;  /* 0x0000000402040210 */ /* 0x001fc80007f3e0ff */
[----:B------:R-:W-:-:S05]  /*0110*/  @P0 LEA.HI.X.SX32 R5, R2, R5, 0x1, P1 ;  /* 0x0000000502050211 */ /* 0x000fca00008f0eff */
[----:B------:R-:W3:Y:S01]  /*0120*/  @P0 LDG.E.U8 R9, desc[UR4][R4.64+-0x1] ;  /* 0xffffff0404090981 */ /* 0x000ee2000c1e1100 */
[----:B--2---:R-:W-:-:S04]  /*0130*/  IADD3 R6, P0, PT, R7, UR6, RZ ;  /* 0x0000000607067c10 */ /* 0x004fc8000ff1e0ff */
[----:B------:R-:W-:-:S05]  /*0140*/  LEA.HI.X.SX32 R7, R7, UR7, 0x1, P0 ;  /* 0x0000000707077c11 */ /* 0x000fca00080f0eff */
[----:B---3--:R-:W-:Y:S01]  /*0150*/  STG.E.U8 desc[UR4][R6.64], R9 ;  /* 0x0000000906007986 */ /* 0x008fe2000c101104 */
[----:B------:R-:W-:Y:S05]  /*0160*/  EXIT ;  /* 0x000000000000794d */ /* 0x000fea0003800000 */
.L_x_3:
        /* <DEDUP_REMOVED lines=9> */
.L_x_6:


//--------------------- .nv.shared.reserved.0     --------------------------
	.section	.nv.shared.reserved.0,"aw",@nobits
	.weak		__nv_reservedSMEM_offset_0_alias
	.size		__nv_reservedSMEM_offset_0_alias, 0, 64
	.other		__nv_reservedSMEM_offset_0_alias,@"STO_CUDA_RESERVED_SHARED STV_DEFAULT"
__nv_reservedSMEM_offset_0_alias:
	.zero		0
	.zero		64


//--------------------- .nv.global                --------------------------
	.section	.nv.global,"aw",@nobits
.nv.global:
	.type		_ZN34_INTERNAL_eb5c7601_4_k_cu_b15acdb16thrust24THRUST_300001_SM_1000_NS3seqE,@object
	.size		_ZN34_INTERNAL_eb5c7601_4_k_cu_b15acdb16thrust24THRUST_300001_SM_1000_NS3seqE,(_ZN34_INTERNAL_eb5c7601_4_k_cu_b15acdb14cuda3std3__48in_placeE - _ZN34_INTERNAL_eb5c7601_4_k_cu_b15acdb16thrust24THRUST_300001_SM_1000_NS3seqE)
_ZN34_INTERNAL_eb5c7601_4_k_cu_b15acdb16thrust24THRUST_300001_SM_1000_NS3seqE:
	.zero		1
	.type		_ZN34_INTERNAL_eb5c7601_4_k_cu_b15acdb14cuda3std3__48in_placeE,@object
	.size		_ZN34_INTERNAL_eb5c7601_4_k_cu_b15acdb14cuda3std3__48in_placeE,(_ZN34_INTERNAL_eb5c7601_4_k_cu_b15acdb14cuda3std6ranges3__45__cpo4sizeE - _ZN34_INTERNAL_eb5c7601_4_k_cu_b15acdb14cuda3std3__48in_placeE)
_ZN34_INTERNAL_eb5c7601_4_k_cu_b15acdb14cuda3std3__48in_placeE:
	.zero		1
	.type		_ZN34_INTERNAL_eb5c7601_4_k_cu_b15acdb14cuda3std6ranges3__45__cpo4sizeE,@object
	.size		_ZN34_INTERNAL_eb5c7601_4_k_cu_b15acdb14cuda3std6ranges3__45__cpo4sizeE,(_ZN34_INTERNAL_eb5c7601_4_k_cu_b15acdb16thrust24THRUST_300001_SM_1000_NS12placeholders2_3E - _ZN34_INTERNAL_eb5c7601_4_k_cu_b15acdb14cuda3std6ranges3__45__cpo4sizeE)
_ZN34_INTERNAL_eb5c7601_4_k_cu_b15acdb14cuda3std6ranges3__45__cpo4sizeE:
	.zero		1
	.type		_ZN34_INTERNAL_eb5c7601_4_k_cu_b15acdb16thrust24THRUST_300001_SM_1000_NS12placeholders2_3E,@object
	.size		_ZN34_INTERNAL_eb5c7601_4_k_cu_b15acdb16thrust24THRUST_300001_SM_1000_NS12placeholders2_3E,(_ZN34_INTERNAL_eb5c7601_4_k_cu_b15acdb14cuda3std3__45__cpo6cbeginE - _ZN34_INTERNAL_eb5c7601_4_k_cu_b15acdb16thrust24THRUST_300001_SM_1000_NS12placeholders2_3E)
_ZN34_INTERNAL_eb5c7601_4_k_cu_b15acdb16thrust24THRUST_300001_SM_1000_NS12placeholders2_3E:
	.zero		1
	.type		_ZN34_INTERNAL_eb5c7601_4_k_cu_b15acdb14cuda3std3__45__cpo6cbeginE,@object
	.size		_ZN34_INTERNAL_eb5c7601_4_k_cu_b15acdb14cuda3std3__45__cpo6cbeginE,(_ZN34_INTERNAL_eb5c7601_4_k_cu_b15acdb14cuda3std6ranges3__45__cpo6cbeginE - _ZN34_INTERNAL_eb5c7601_4_k_cu_b15acdb14cuda3std3__45__cpo6cbeginE)
_ZN34_INTERNAL_eb5c7601_4_k_cu_b15acdb14cuda3std3__45__cpo6cbeginE:
	.zero		1
	.type		_ZN34_INTERNAL_eb5c7601_4_k_cu_b15acdb14cuda3std6ranges3__45__cpo6cbeginE,@object
	.size		_ZN34_INTERNAL_eb5c7601_4_k_cu_b15acdb14cuda3std6ranges3__45__cpo6cbeginE,(_ZN34_INTERNAL_eb5c7601_4_k_cu_b15acdb16thrust24THRUST_300001_SM_1000_NS12placeholders2_7E - _ZN34_INTERNAL_eb5c7601_4_k_cu_b15acdb14cuda3std6ranges3__45__cpo6cbeginE)
_ZN34_INTERNAL_eb5c7601_4_k_cu_b15acdb14cuda3std6ranges3__45__cpo6cbeginE:
	.zero		1
	.type		_ZN34_INTERNAL_eb5c7601_4_k_cu_b15acdb16thrust24THRUST_300001_SM_1000_NS12placeholders2_7E,@object
	.size		_ZN34_INTERNAL_eb5c7601_4_k_cu_b15acdb16thrust24THRUST_300001_SM_1000_NS12placeholders2_7E,(_ZN34_INTERNAL_eb5c7601_4_k_cu_b15acdb14cuda3std3__45__cpo7crbeginE - _ZN34_INTERNAL_eb5c7601_4_k_cu_b15acdb16thrust24THRUST_300001_SM_1000_NS12placeholders2_7E)
_ZN34_INTERNAL_eb5c7601_4_k_cu_b15acdb16thrust24THRUST_300001_SM_1000_NS12placeholders2_7E:
	.zero		1
	.type		_ZN34_INTERNAL_eb5c7601_4_k_cu_b15acdb14cuda3std3__45__cpo7crbeginE,@object
	.size		_ZN34_INTERNAL_eb5c7601_4_k_cu_b15acdb14cuda3std3__45__cpo7crbeginE,(_ZN34_INTERNAL_eb5c7601_4_k_cu_b15acdb14cuda3std6ranges3__45__cpo4nextE - _ZN34_INTERNAL_eb5c7601_4_k_cu_b15acdb14cuda3std3__45__cpo7crbeginE)
_ZN34_INTERNAL_eb5c7601_4_k_cu_b15acdb14cuda3std3__45__cpo7crbeginE:
	.zero		1
	.type		_ZN34_INTERNAL_eb5c7601_4_k_cu_b15acdb14cuda3std6ranges3__45__cpo4nextE,@object
	.size		_ZN34_INTERNAL_eb5c7601_4_k_cu_b15acdb14cuda3std6ranges3__45__cpo4nextE,(_ZN34_INTERNAL_eb5c7601_4_k_cu_b15acdb14cuda3std6ranges3__45__cpo4swapE - _ZN34_INTERNAL_eb5c7601_4_k_cu_b15acdb14cuda3std6ranges3__45__cpo4nextE)
_ZN34_INTERNAL_eb5c7601_4_k_cu_b15acdb14cuda3std6ranges3__45__cpo4nextE:
	.zero		1
	.type		_ZN34_INTERNAL_eb5c7601_4_k_cu_b15acdb14cuda3std6ranges3__45__cpo4swapE,@object
	.size		_ZN34_INTERNAL_eb5c7601_4_k_cu_b15acdb14cuda3std6ranges3__45__cpo4swapE,(_ZN34_INTERNAL_eb5c7601_4_k_cu_b15acdb16thrust24THRUST_300001_SM_1000_NS8cuda_cub10par_nosyncE - _ZN34_INTERNAL_eb5c7601_4_k_cu_b15acdb14cuda3std6ranges3__45__cpo4swapE)
_ZN34_INTERNAL_eb5c7601_4_k_cu_b15acdb14cuda3std6ranges3__45__cpo4swapE:
	.zero		1
	.type		_ZN34_INTERNAL_eb5c7601_4_k_cu_b15acdb16thrust24THRUST_300001_SM_1000_NS8cuda_cub10par_nosyncE,@object
	.size		_ZN34_INTERNAL_eb5c7601_4_k_cu_b15acdb16thrust24THRUST_300001_SM_1000_NS8cuda_cub10par_nosyncE,(_ZN34_INTERNAL_eb5c7601_4_k_cu_b15acdb16thrust24THRUST_300001_SM_1000_NS12placeholders2_9E - _ZN34_INTERNAL_eb5c7601_4_k_cu_b15acdb16thrust24THRUST_300001_SM_1000_NS8cuda_cub10par_nosyncE)
_ZN34_INTERNAL_eb5c7601_4_k_cu_b15acdb16thrust24THRUST_300001_SM_1000_NS8cuda_cub10par_nosyncE:
	.zero		1
	.type		_ZN34_INTERNAL_eb5c7601_4_k_cu_b15acdb16thrust24THRUST_300001_SM_1000_NS12placeholders2_9E,@object
	.size		_ZN34_INTERNAL_eb5c7601_4_k_cu_b15acdb16thrust24THRUST_300001_SM_1000_NS12placeholders2_9E,(_ZN34_INTERNAL_eb5c7601_4_k_cu_b15acdb14cuda3std3__436_GLOBAL__N__eb5c7601_4_k_cu_b15acdb16ignoreE - _ZN34_INTERNAL_eb5c7601_4_k_cu_b15acdb16thrust24THRUST_300001_SM_1000_NS12placeholders2_9E)
_ZN34_INTERNAL_eb5c7601_4_k_cu_b15acdb16thrust24THRUST_300001_SM_1000_NS12placeholders2_9E:
	.zero		1
	.type		_ZN34_INTERNAL_eb5c7601_4_k_cu_b15acdb14cuda3std3__436_GLOBAL__N__eb5c7601_4_k_cu_b15acdb16ignoreE,@object
	.size		_ZN34_INTERNAL_eb5c7601_4_k_cu_b15acdb14cuda3std3__436_GLOBAL__N__eb5c7601_4_k_cu_b15acdb16ignoreE,(_ZN34_INTERNAL_eb5c7601_4_k_cu_b15acdb14cuda3std6ranges3__45__cpo4dataE - _ZN34_INTERNAL_eb5c7601_4_k_cu_b15acdb14cuda3std3__436_GLOBAL__N__eb5c7601_4_k_cu_b15acdb16ignoreE)
_ZN34_INTERNAL_eb5c7601_4_k_cu_b15acdb14cuda3std3__436_GLOBAL__N__eb5c7601_4_k_cu_b15acdb16ignoreE:
	.zero		1
	.type		_ZN34_INTERNAL_eb5c7601_4_k_cu_b15acdb14cuda3std6ranges3__45__cpo4dataE,@object
	.size		_ZN34_INTERNAL_eb5c7601_4_k_cu_b15acdb14cuda3std6ranges3__45__cpo4dataE,(_ZN34_INTERNAL_eb5c7601_4_k_cu_b15acdb16thrust24THRUST_300001_SM_1000_NS12placeholders2_1E - _ZN34_INTERNAL_eb5c7601_4_k_cu_b15acdb14cuda3std6ranges3__45__cpo4dataE)
_ZN34_INTERNAL_eb5c7601_4_k_cu_b15acdb14cuda3std6ranges3__45__cpo4dataE:
	.zero		1
	.type		_ZN34_INTERNAL_eb5c7601_4_k_cu_b15acdb16thrust24THRUST_300001_SM_1000_NS12placeholders2_1E,@object
	.size		_ZN34_INTERNAL_eb5c7601_4_k_cu_b15acdb16thrust24THRUST_300001_SM_1000_NS12placeholders2_1E,(_ZN34_INTERNAL_eb5c7601_4_k_cu_b15acdb14cuda3std3__45__cpo5beginE - _ZN34_INTERNAL_eb5c7601_4_k_cu_b15acdb16thrust24THRUST_300001_SM_1000_NS12placeholders2_1E)
_ZN34_INTERNAL_eb5c7601_4_k_cu_b15acdb16thrust24THRUST_300001_SM_1000_NS12placeholders2_1E:
	.zero		1
	.type		_ZN34_INTERNAL_eb5c7601_4_k_cu_b15acdb14cuda3std3__45__cpo5beginE,@object
	.size		_ZN34_INTERNAL_eb5c7601_4_k_cu_b15acdb14cuda3std3__45__cpo5beginE,(_ZN34_INTERNAL_eb5c7601_4_k_cu_b15acdb14cuda3std6ranges3__45__cpo5beginE - _ZN34_INTERNAL_eb5c7601_4_k_cu_b15acdb14cuda3std3__45__cpo5beginE)
_ZN34_INTERNAL_eb5c7601_4_k_cu_b15acdb14cuda3std3__45__cpo5beginE:
	.zero		1
	.type		_ZN34_INTERNAL_eb5c7601_4_k_cu_b15acdb14cuda3std6ranges3__45__cpo5beginE,@object
	.size		_ZN34_INTERNAL_eb5c7601_4_k_cu_b15acdb14cuda3std6ranges3__45__cpo5beginE,(_ZN34_INTERNAL_eb5c7601_4_k_cu_b15acdb16thrust24THRUST_300001_SM_1000_NS12placeholders2_5E - _ZN34_INTERNAL_eb5c7601_4_k_cu_b15acdb14cuda3std6ranges3__45__cpo5beginE)
_ZN34_INTERNAL_eb5c7601_4_k_cu_b15acdb14cuda3std6ranges3__45__cpo5beginE:
	.zero		1
	.type		_ZN34_INTERNAL_eb5c7601_4_k_cu_b15acdb16thrust24THRUST_300001_SM_1000_NS12placeholders2_5E,@object
	.size		_ZN34_INTERNAL_eb5c7601_4_k_cu_b15acdb16thrust24THRUST_300001_SM_1000_NS12placeholders2_5E,(_ZN34_INTERNAL_eb5c7601_4_k_cu_b15acdb14cuda3std3__45__cpo6rbeginE - _ZN34_INTERNAL_eb5c7601_4_k_cu_b15acdb16thrust24THRUST_300001_SM_1000_NS12placeholders2_5E)
_ZN34_INTERNAL_eb5c7601_4_k_cu_b15acdb16thrust24THRUST_300001_SM_1000_NS12placeholders2_5E:
	.zero		1
	.type		_ZN34_INTERNAL_eb5c7601_4_k_cu_b15acdb14cuda3std3__45__cpo6rbeginE,@object
	.size		_ZN34_INTERNAL_eb5c7601_4_k_cu_b15acdb14cuda3std3__45__cpo6rbeginE,(_ZN34_INTERNAL_eb5c7601_4_k_cu_b15acdb14cuda3std6ranges3__45__cpo7advanceE - _ZN34_INTERNAL_eb5c7601_4_k_cu_b15acdb14cuda3std3__45__cpo6rbeginE)
_ZN34_INTERNAL_eb5c7601_4_k_cu_b15acdb14cuda3std3__45__cpo6rbeginE:
	.zero		1
	.type		_ZN34_INTERNAL_eb5c7601_4_k_cu_b15acdb14cuda3std6ranges3__45__cpo7advanceE,@object
	.size		_ZN34_INTERNAL_eb5c7601_4_k_cu_b15acdb14cuda3std6ranges3__45__cpo7advanceE,(_ZN34_INTERNAL_eb5c7601_4_k_cu_b15acdb14cuda3std3__47nulloptE - _ZN34_INTERNAL_eb5c7601_4_k_cu_b15acdb14cuda3std6ranges3__45__cpo7advanceE)
_ZN34_INTERNAL_eb5c7601_4_k_cu_b15acdb14cuda3std6ranges3__45__cpo7advanceE:
	.zero		1
	.type		_ZN34_INTERNAL_eb5c7601_4_k_cu_b15acdb14cuda3std3__47nulloptE,@object
	.size		_ZN34_INTERNAL_eb5c7601_4_k_cu_b15acdb14cuda3std3__47nulloptE,(_ZN34_INTERNAL_eb5c7601_4_k_cu_b15acdb14cuda3std6ranges3__45__cpo8distanceE - _ZN34_INTERNAL_eb5c7601_4_k_cu_b15acdb14cuda3std3__47nulloptE)
_ZN34_INTERNAL_eb5c7601_4_k_cu_b15acdb14cuda3std3__47nulloptE:
	.zero		1
	.type		_ZN34_INTERNAL_eb5c7601_4_k_cu_b15acdb14cuda3std6ranges3__45__cpo8distanceE,@object
	.size		_ZN34_INTERNAL_eb5c7601_4_k_cu_b15acdb14cuda3std6ranges3__45__cpo8distanceE,(_ZN34_INTERNAL_eb5c7601_4_k_cu_b15acdb16thrust24THRUST_300001_SM_1000_NS12placeholders3_10E - _ZN34_INTERNAL_eb5c7601_4_k_cu_b15acdb14cuda3std6ranges3__45__cpo8distanceE)
_ZN34_INTERNAL_eb5c7601_4_k_cu_b15acdb14cuda3std6ranges3__45__cpo8distanceE:
	.zero		1
	.type		_ZN34_INTERNAL_eb5c7601_4_k_cu_b15acdb16thrust24THRUST_300001_SM_1000_NS12placeholders3_10E,@object
	.size		_ZN34_INTERNAL_eb5c7601_4_k_cu_b15acdb16thrust24THRUST_300001_SM_1000_NS12placeholders3_10E,(_ZN34_INTERNAL_eb5c7601_4_k_cu_b15acdb14cuda3std3__419piecewise_constructE - _ZN34_INTERNAL_eb5c7601_4_k_cu_b15acdb16thrust24THRUST_300001_SM_1000_NS12placeholders3_10E)
_ZN34_INTERNAL_eb5c7601_4_k_cu_b15acdb16thrust24THRUST_300001_SM_1000_NS12placeholders3_10E:
	.zero		1
	.type		_ZN34_INTERNAL_eb5c7601_4_k_cu_b15acdb14cuda3std3__419piecewise_constructE,@object
	.size		_ZN34_INTERNAL_eb5c7601_4_k_cu_b15acdb14cuda3std3__419piecewise_constructE,(_ZN34_INTERNAL_eb5c7601_4_k_cu_b15acdb14cuda3std6ranges3__45__cpo5cdataE - _ZN34_INTERNAL_eb5c7601_4_k_cu_b15acdb14cuda3std3__419piecewise_constructE)
_ZN34_INTERNAL_eb5c7601_4_k_cu_b15acdb14cuda3std3__419piecewise_constructE:
	.zero		1
	.type		_ZN34_INTERNAL_eb5c7601_4_k_cu_b15acdb14cuda3std6ranges3__45__cpo5cdataE,@object
	.size		_ZN34_INTERNAL_eb5c7601_4_k_cu_b15acdb14cuda3std6ranges3__45__cpo5cdataE,(_ZN34_INTERNAL_eb5c7601_4_k_cu_b15acdb16thrust24THRUST_300001_SM_1000_NS12placeholders2_2E - _ZN34_INTERNAL_eb5c7601_4_k_cu_b15acdb14cuda3std6ranges3__45__cpo5cdataE)
_ZN34_INTERNAL_eb5c7601_4_k_cu_b15acdb14cuda3std6ranges3__45__cpo5cdataE:
	.zero		1
	.type		_ZN34_INTERNAL_eb5c7601_4_k_cu_b15acdb16thrust24THRUST_300001_SM_1000_NS12placeholders2_2E,@object
	.size		_ZN34_INTERNAL_eb5c7601_4_k_cu_b15acdb16thrust24THRUST_300001_SM_1000_NS12placeholders2_2E,(_ZN34_INTERNAL_eb5c7601_4_k_cu_b15acdb14cuda3std3__45__cpo3endE - _ZN34_INTERNAL_eb5c7601_4_k_cu_b15acdb16thrust24THRUST_300001_SM_1000_NS12placeholders2_2E)
_ZN34_INTERNAL_eb5c7601_4_k_cu_b15acdb16thrust24THRUST_300001_SM_1000_NS12placeholders2_2E:
	.zero		1
	.type		_ZN34_INTERNAL_eb5c7601_4_k_cu_b15acdb14cuda3std3__45__cpo3endE,@object
	.size		_ZN34_INTERNAL_eb5c7601_4_k_cu_b15acdb14cuda3std3__45__cpo3endE,(_ZN34_INTERNAL_eb5c7601_4_k_cu_b15acdb14cuda3std6ranges3__45__cpo3endE - _ZN34_INTERNAL_eb5c7601_4_k_cu_b15acdb14cuda3std3__45__cpo3endE)
_ZN34_INTERNAL_eb5c7601_4_k_cu_b15acdb14cuda3std3__45__cpo3endE:
	.zero		1
	.type		_ZN34_INTERNAL_eb5c7601_4_k_cu_b15acdb14cuda3std6ranges3__45__cpo3endE,@object
	.size		_ZN34_INTERNAL_eb5c7601_4_k_cu_b15acdb14cuda3std6ranges3__45__cpo3endE,(_ZN34_INTERNAL_eb5c7601_4_k_cu_b15acdb16thrust24THRUST_300001_SM_1000_NS12placeholders2_6E - _ZN34_INTERNAL_eb5c7601_4_k_cu_b15acdb14cuda3std6ranges3__45__cpo3endE)
_ZN34_INTERNAL_eb5c7601_4_k_cu_b15acdb14cuda3std6ranges3__45__cpo3endE:
	.zero		1
	.type		_ZN34_INTERNAL_eb5c7601_4_k_cu_b15acdb16thrust24THRUST_300001_SM_1000_NS12placeholders2_6E,@object
	.size		_ZN34_INTERNAL_eb5c7601_4_k_cu_b15acdb16thrust24THRUST_300001_SM_1000_NS12placeholders2_6E,(_ZN34_INTERNAL_eb5c7601_4_k_cu_b15acdb14cuda3std3__45__cpo4rendE - _ZN34_INTERNAL_eb5c7601_4_k_cu_b15acdb16thrust24THRUST_300001_SM_1000_NS12placeholders2_6E)
_ZN34_INTERNAL_eb5c7601_4_k_cu_b15acdb16thrust24THRUST_300001_SM_1000_NS12placeholders2_6E:
	.zero		1
	.type		_ZN34_INTERNAL_eb5c7601_4_k_cu_b15acdb14cuda3std3__45__cpo4rendE,@object
	.size		_ZN34_INTERNAL_eb5c7601_4_k_cu_b15acdb14cuda3std3__45__cpo4rendE,(_ZN34_INTERNAL_eb5c7601_4_k_cu_b15acdb14cuda3std6ranges3__45__cpo9iter_swapE - _ZN34_INTERNAL_eb5c7601_4_k_cu_b15acdb14cuda3std3__45__cpo4rendE)
_ZN34_INTERNAL_eb5c7601_4_k_cu_b15acdb14cuda3std3__45__cpo4rendE:
	.zero		1
	.type		_ZN34_INTERNAL_eb5c7601_4_k_cu_b15acdb14cuda3std6ranges3__45__cpo9iter_swapE,@object
	.size		_ZN34_INTERNAL_eb5c7601_4_k_cu_b15acdb14cuda3std6ranges3__45__cpo9iter_swapE,(_ZN34_INTERNAL_eb5c7601_4_k_cu_b15acdb14cuda3std3__48unexpectE - _ZN34_INTERNAL_eb5c7601_4_k_cu_b15acdb14cuda3std6ranges3__45__cpo9iter_swapE)
_ZN34_INTERNAL_eb5c7601_4_k_cu_b15acdb14cuda3std6ranges3__45__cpo9iter_swapE:
	.zero		1
	.type		_ZN34_INTERNAL_eb5c7601_4_k_cu_b15acdb14cuda3std3__48unexpectE,@object
	.size		_ZN34_INTERNAL_eb5c7601_4_k_cu_b15acdb14cuda3std3__48unexpectE,(_ZN34_INTERNAL_eb5c7601_4_k_cu_b15acdb16thrust24THRUST_300001_SM_1000_NS8cuda_cub3parE - _ZN34_INTERNAL_eb5c7601_4_k_cu_b15acdb14cuda3std3__48unexpectE)
_ZN34_INTERNAL_eb5c7601_4_k_cu_b15acdb14cuda3std3__48unexpectE:
	.zero		1
	.type		_ZN34_INTERNAL_eb5c7601_4_k_cu_b15acdb16thrust24THRUST_300001_SM_1000_NS8cuda_cub3parE,@object
	.size		_ZN34_INTERNAL_eb5c7601_4_k_cu_b15acdb16thrust24THRUST_300001_SM_1000_NS8cuda_cub3parE,(_ZN34_INTERNAL_eb5c7601_4_k_cu_b15acdb16thrust24THRUST_300001_SM_1000_NS12placeholders2_4E - _ZN34_INTERNAL_eb5c7601_4_k_cu_b15acdb16thrust24THRUST_300001_SM_1000_NS8cuda_cub3parE)
_ZN34_INTERNAL_eb5c7601_4_k_cu_b15acdb16thrust24THRUST_300001_SM_1000_NS8cuda_cub3parE:
	.zero		1
	.type		_ZN34_INTERNAL_eb5c7601_4_k_cu_b15acdb16thrust24THRUST_300001_SM_1000_NS12placeholders2_4E,@object
	.size		_ZN34_INTERNAL_eb5c7601_4_k_cu_b15acdb16thrust24THRUST_300001_SM_1000_NS12placeholders2_4E,(_ZN34_INTERNAL_eb5c7601_4_k_cu_b15acdb14cuda3std3__45__cpo4cendE - _ZN34_INTERNAL_eb5c7601_4_k_cu_b15acdb16thrust24THRUST_300001_SM_1000_NS12placeholders2_4E)
_ZN34_INTERNAL_eb5c7601_4_k_cu_b15acdb16thrust24THRUST_300001_SM_1000_NS12placeholders2_4E:
	.zero		1
	.type		_ZN34_INTERNAL_eb5c7601_4_k_cu_b15acdb14cuda3std3__45__cpo4cendE,@object
	.size		_ZN34_INTERNAL_eb5c7601_4_k_cu_b15acdb14cuda3std3__45__cpo4cendE,(_ZN34_INTERNAL_eb5c7601_4_k_cu_b15acdb14cuda3std6ranges3__45__cpo4cendE - _ZN34_INTERNAL_eb5c7601_4_k_cu_b15acdb14cuda3std3__45__cpo4cendE)
_ZN34_INTERNAL_eb5c7601_4_k_cu_b15acdb14cuda3std3__45__cpo4cendE:
	.zero		1
	.type		_ZN34_INTERNAL_eb5c7601_4_k_cu_b15acdb14cuda3std6ranges3__45__cpo4cendE,@object
	.size		_ZN34_INTERNAL_eb5c7601_4_k_cu_b15acdb14cuda3std6ranges3__45__cpo4cendE,(_ZN34_INTERNAL_eb5c7601_4_k_cu_b15acdb14cuda3std3__420unreachable_sentinelE - _ZN34_INTERNAL_eb5c7601_4_k_cu_b15acdb14cuda3std6ranges3__45__cpo4cendE)
_ZN34_INTERNAL_eb5c7601_4_k_cu_b15acdb14cuda3std6ranges3__45__cpo4cendE:
	.zero		1
	.type		_ZN34_INTERNAL_eb5c7601_4_k_cu_b15acdb14cuda3std3__420unreachable_sentinelE,@object
	.size		_ZN34_INTERNAL_eb5c7601_4_k_cu_b15acdb14cuda3std3__420unreachable_sentinelE,(_ZN34_INTERNAL_eb5c7601_4_k_cu_b15acdb14cuda3std6ranges3__45__cpo5ssizeE - _ZN34_INTERNAL_eb5c7601_4_k_cu_b15acdb14cuda3std3__420unreachable_sentinelE)
_ZN34_INTERNAL_eb5c7601_4_k_cu_b15acdb14cuda3std3__420unreachable_sentinelE:
	.zero		1
	.type		_ZN34_INTERNAL_eb5c7601_4_k_cu_b15acdb14cuda3std6ranges3__45__cpo5ssizeE,@object
	.size		_ZN34_INTERNAL_eb5c7601_4_k_cu_b15acdb14cuda3std6ranges3__45__cpo5ssizeE,(_ZN34_INTERNAL_eb5c7601_4_k_cu_b15acdb16thrust24THRUST_300001_SM_1000_NS12placeholders2_8E - _ZN34_INTERNAL_eb5c7601_4_k_cu_b15acdb14cuda3std6ranges3__45__cpo5ssizeE)
_ZN34_INTERNAL_eb5c7601_4_k_cu_b15acdb14cuda3std6ranges3__45__cpo5ssizeE:
	.zero		1
	.type		_ZN34_INTERNAL_eb5c7601_4_k_cu_b15acdb16thrust24THRUST_300001_SM_1000_NS12placeholders2_8E,@object
	.size		_ZN34_INTERNAL_eb5c7601_4_k_cu_b15acdb16thrust24THRUST_300001_SM_1000_NS12placeholders2_8E,(_ZN34_INTERNAL_eb5c7601_4_k_cu_b15acdb14cuda3std3__45__cpo5crendE - _ZN34_INTERNAL_eb5c7601_4_k_cu_b15acdb16thrust24THRUST_300001_SM_1000_NS12placeholders2_8E)
_ZN34_INTERNAL_eb5c7601_4_k_cu_b15acdb16thrust24THRUST_300001_SM_1000_NS12placeholders2_8E:
	.zero		1
	.type		_ZN34_INTERNAL_eb5c7601_4_k_cu_b15acdb14cuda3std3__45__cpo5crendE,@object
	.size		_ZN34_INTERNAL_eb5c7601_4_k_cu_b15acdb14cuda3std3__45__cpo5crendE,(_ZN34_INTERNAL_eb5c7601_4_k_cu_b15acdb14cuda3std6ranges3__45__cpo4prevE - _ZN34_INTERNAL_eb5c7601_4_k_cu_b15acdb14cuda3std3__45__cpo5crendE)
_ZN34_INTERNAL_eb5c7601_4_k_cu_b15acdb14cuda3std3__45__cpo5crendE:
	.zero		1
	.type		_ZN34_INTERNAL_eb5c7601_4_k_cu_b15acdb14cuda3std6ranges3__45__cpo4prevE,@object
	.size		_ZN34_INTERNAL_eb5c7601_4_k_cu_b15acdb14cuda3std6ranges3__45__cpo4prevE,(_ZN34_INTERNAL_eb5c7601_4_k_cu_b15acdb14cuda3std6ranges3__45__cpo9iter_moveE - _ZN34_INTERNAL_eb5c7601_4_k_cu_b15acdb14cuda3std6ranges3__45__cpo4prevE)
_ZN34_INTERNAL_eb5c7601_4_k_cu_b15acdb14cuda3std6ranges3__45__cpo4prevE:
	.zero		1
	.type		_ZN34_INTERNAL_eb5c7601_4_k_cu_b15acdb14cuda3std6ranges3__45__cpo9iter_moveE,@object
	.size		_ZN34_INTERNAL_eb5c7601_4_k_cu_b15acdb14cuda3std6ranges3__45__cpo9iter_moveE,(_ZN34_INTERNAL_eb5c7601_4_k_cu_b15acdb16thrust24THRUST_300001_SM_1000_NS6system6detail10sequential3seqE - _ZN34_INTERNAL_eb5c7601_4_k_cu_b15acdb14cuda3std6ranges3__45__cpo9iter_moveE)
_ZN34_INTERNAL_eb5c7601_4_k_cu_b15acdb14cuda3std6ranges3__45__cpo9iter_moveE:
	.zero		1
	.type		_ZN34_INTERNAL_eb5c7601_4_k_cu_b15acdb16thrust24THRUST_300001_SM_1000_NS6system6detail10sequential3seqE,@object
	.size		_ZN34_INTERNAL_eb5c7601_4_k_cu_b15acdb16thrust24THRUST_300001_SM_1000_NS6system6detail10sequential3seqE,(.L_31 - _ZN34_INTERNAL_eb5c7601_4_k_cu_b15acdb16thrust24THRUST_300001_SM_1000_NS6system6detail10sequential3seqE)
_ZN34_INTERNAL_eb5c7601_4_k_cu_b15acdb16thrust24THRUST_300001_SM_1000_NS6system6detail10sequential3seqE:
	.zero		1
.L_31:


//--------------------- .nv.constant0._ZN3cub18CUB_300001_SM_10006detail8for_each13static_kernelINS2_12policy_hub_t12policy_500_tEmN6thrust24THRUST_300001_SM_1000_NS8cuda_cub20__uninitialized_fill7functorINS7_10device_ptrIcEEcEEEEvT0_T1_ --------------------------
	.section	.nv.constant0._ZN3cub18CUB_300001_SM_10006detail8for_each13static_kernelINS2_12policy_hub_t12policy_500_tEmN6thrust24THRUST_300001_SM_1000_NS8cuda_cub20__uninitialized_fill7functorINS7_10device_ptrIcEEcEEEEvT0_T1_,"a",@progbits
	.sectionflags	@""
	.align	4
.nv.constant0._ZN3cub18CUB_300001_SM_10006detail8for_each13static_kernelINS2_12policy_hub_t12policy_500_tEmN6thrust24THRUST_300001_SM_1000_NS8cuda_cub20__uninitialized_fill7functorINS7_10device_ptrIcEEcEEEEvT0_T1_:
	.zero		920


//--------------------- .nv.constant0._ZN3cub18CUB_300001_SM_10006detail11EmptyKernelIvEEvv --------------------------
	.section	.nv.constant0._ZN3cub18CUB_300001_SM_10006detail11EmptyKernelIvEEvv,"a",@progbits
	.sectionflags	@""
	.align	4
.nv.constant0._ZN3cub18CUB_300001_SM_10006detail11EmptyKernelIvEEvv:
	.zero		896


//--------------------- .nv.constant0._Z4testPcS_Pii --------------------------
	.section	.nv.constant0._Z4testPcS_Pii,"a",@progbits
	.sectionflags	@""
	.align	4
.nv.constant0._Z4testPcS_Pii:
	.zero		924


//--------------------- SYMBOLS --------------------------

	.type		.nv.reservedSmem.offset0,@object
	.size		.nv.reservedSmem.offset0,0x4
